	.headerflags	@"EF_CUDA_TEXMODE_UNIFIED EF_CUDA_64BIT_ADDRESS EF_CUDA_ACCELERATORS EF_CUDA_SM90 EF_CUDA_VIRTUAL_SM(EF_CUDA_SM90)"
	.elftype	@"ET_EXEC"


//--------------------- .nv.info                  --------------------------
	.section	.nv.info,"",@"SHT_CUDA_INFO"
	.align	4


	//----- nvinfo : EIATTR_REGCOUNT
	.align		4
        /*0000*/ 	.byte	0x04, 0x2f
        /*0002*/ 	.short	(.L_1 - .L_0)
	.align		4
.L_0:
        /*0004*/ 	.word	index@(triton_poi_fused_max_pool2d_with_indices_10)
        /*0008*/ 	.word	0x00000014


	//----- nvinfo : EIATTR_MIN_STACK_SIZE
	.align		4
.L_1:
        /*000c*/ 	.byte	0x04, 0x12
        /*000e*/ 	.short	(.L_3 - .L_2)
	.align		4
.L_2:
        /*0010*/ 	.word	index@(triton_poi_fused_max_pool2d_with_indices_10)
        /*0014*/ 	.word	0x00000000


	//----- nvinfo : EIATTR_FRAME_SIZE
	.align		4
.L_3:
        /*0018*/ 	.byte	0x04, 0x11
        /*001a*/ 	.short	(.L_5 - .L_4)
	.align		4
.L_4:
        /*001c*/ 	.word	index@(triton_poi_fused_max_pool2d_with_indices_10)
        /*0020*/ 	.word	0x00000000


	//----- nvinfo : EIATTR_MIN_STACK_SIZE
	.align		4
.L_5:
        /*0024*/ 	.byte	0x04, 0x12
        /*0026*/ 	.short	(.L_7 - .L_6)
	.align		4
.L_6:
        /*0028*/ 	.word	index@(triton_poi_fused_max_pool2d_with_indices_10)
        /*002c*/ 	.word	0x00000000
.L_7:


//--------------------- .nv.info.triton_poi_fused_max_pool2d_with_indices_10 --------------------------
	.section	.nv.info.triton_poi_fused_max_pool2d_with_indices_10,"",@"SHT_CUDA_INFO"
	.sectionflags	@""
	.align	4


	//----- nvinfo : EIATTR_CUDA_API_VERSION
	.align		4
        /*0000*/ 	.byte	0x04, 0x37
        /*0002*/ 	.short	(.L_9 - .L_8)
.L_8:
        /*0004*/ 	.word	0x0000007c


	//----- nvinfo : EIATTR_KPARAM_INFO
	.align		4
.L_9:
        /*0008*/ 	.byte	0x04, 0x17
        /*000a*/ 	.short	(.L_11 - .L_10)
.L_10:
        /*000c*/ 	.word	0x00000000
        /*0010*/ 	.short	0x0003
        /*0012*/ 	.short	0x0018
        /*0014*/ 	.byte	0x00, 0xf0, 0x11, 0x00


	//----- nvinfo : EIATTR_KPARAM_INFO
	.align		4
.L_11:
        /*0018*/ 	.byte	0x04, 0x17
        /*001a*/ 	.short	(.L_13 - .L_12)
.L_12:
        /*001c*/ 	.word	0x00000000
        /*0020*/ 	.short	0x0002
        /*0022*/ 	.short	0x0010
        /*0024*/ 	.byte	0x00, 0xf4, 0x21, 0x00


	//----- nvinfo : EIATTR_KPARAM_INFO
	.align		4
.L_13:
        /*0028*/ 	.byte	0x04, 0x17
        /*002a*/ 	.short	(.L_15 - .L_14)
.L_14:
        /*002c*/ 	.word	0x00000000
        /*0030*/ 	.short	0x0001
        /*0032*/ 	.short	0x0008
        /*0034*/ 	.byte	0x00, 0xf4, 0x21, 0x00


	//----- nvinfo : EIATTR_KPARAM_INFO
	.align		4
.L_15:
        /*0038*/ 	.byte	0x04, 0x17
        /*003a*/ 	.short	(.L_17 - .L_16)
.L_16:
        /*003c*/ 	.word	0x00000000
        /*0040*/ 	.short	0x0000
        /*0042*/ 	.short	0x0000
        /*0044*/ 	.byte	0x00, 0xf4, 0x21, 0x00


	//----- nvinfo : EIATTR_SPARSE_MMA_MASK
	.align		4
.L_17:
        /*0048*/ 	.byte	0x03, 0x50
        /*004a*/ 	.short	0x0000


	//----- nvinfo : EIATTR_MAXREG_COUNT
	.align		4
        /*004c*/ 	.byte	0x03, 0x1b
        /*004e*/ 	.short	0x00ff


	//----- nvinfo : EIATTR_EXIT_INSTR_OFFSETS
	.align		4
        /*0050*/ 	.byte	0x04, 0x1c
        /*0052*/ 	.short	(.L_19 - .L_18)


	//   ....[0]....
.L_18:
        /*0054*/ 	.word	0x00000450


	//   ....[1]....
        /*0058*/ 	.word	0x00000470


	//----- nvinfo : EIATTR_REQNTID
	.align		4
.L_19:
        /*005c*/ 	.byte	0x04, 0x10
        /*005e*/ 	.short	(.L_21 - .L_20)
.L_20:
        /*0060*/ 	.word	0x00000100
        /*0064*/ 	.word	0x00000001
        /*0068*/ 	.word	0x00000001


	//----- nvinfo : EIATTR_CBANK_PARAM_SIZE
	.align		4
.L_21:
        /*006c*/ 	.byte	0x03, 0x19
        /*006e*/ 	.short	0x001c


	//----- nvinfo : EIATTR_PARAM_CBANK
	.align		4
        /*0070*/ 	.byte	0x04, 0x0a
        /*0072*/ 	.short	(.L_23 - .L_22)
	.align		4
.L_22:
        /*0074*/ 	.word	index@(.nv.constant0.triton_poi_fused_max_pool2d_with_indices_10)
        /*0078*/ 	.short	0x0210
        /*007a*/ 	.short	0x001c


	//----- nvinfo : EIATTR_SW_WAR
	.align		4
.L_23:
        /*007c*/ 	.byte	0x04, 0x36
        /*007e*/ 	.short	(.L_25 - .L_24)
.L_24:
        /*0080*/ 	.word	0x00000008
.L_25:


//--------------------- .nv.callgraph             --------------------------
	.section	.nv.callgraph,"",@"SHT_CUDA_CALLGRAPH"
	.align	4
	.sectionentsize	8
	.align		4
        /*0000*/ 	.word	0x00000000
	.align		4
        /*0004*/ 	.word	0xffffffff
	.align		4
        /*0008*/ 	.word	0x00000000
	.align		4
        /*000c*/ 	.word	0xfffffffe
	.align		4
        /*0010*/ 	.word	0x00000000
	.align		4
        /*0014*/ 	.word	0xfffffffd
	.align		4
        /*0018*/ 	.word	0x00000000
	.align		4
        /*001c*/ 	.word	0xfffffffc


//--------------------- .text.triton_poi_fused_max_pool2d_with_indices_10 --------------------------
	.section	.text.triton_poi_fused_max_pool2d_with_indices_10,"ax",@progbits
	.align	128
        .global         triton_poi_fused_max_pool2d_with_indices_10
        .type           triton_poi_fused_max_pool2d_with_indices_10,@function
        .size           triton_poi_fused_max_pool2d_with_indices_10,(.L_x_1 - triton_poi_fused_max_pool2d_with_indices_10)
        .other          triton_poi_fused_max_pool2d_with_indices_10,@"STO_CUDA_ENTRY STV_DEFAULT"
triton_poi_fused_max_pool2d_with_indices_10:
.text.triton_poi_fused_max_pool2d_with_indices_10:
[----:B------:R-:W0:Y:S02]  /*0000*/  LDC R1, c[0x0][0x28] ;  /* 0x00000a00ff017b82 */ /* 0x000e240000000800 */
[----:B------:R-:W1:Y:S01]  /*0010*/  S2R R0, SR_TID.X ;  /* 0x0000000000007919 */ /* 0x000e620000002100 */
[----:B------:R-:W-:Y:S01]  /*0020*/  CS2R R16, SRZ ;  /* 0x0000000000107805 */ /* 0x000fe2000001ff00 */
[----:B------:R-:W-:Y:S01]  /*0030*/  ULDC.64 UR4, c[0x0][0x208] ;  /* 0x0000820000047ab9 */ /* 0x000fe20000000a00 */
[----:B------:R-:W-:Y:S01]  /*0040*/  ULDC.64 UR6, c[0x0][0x220] ;  /* 0x0000880000067ab9 */ /* 0x000fe20000000a00 */
[----:B------:R-:W2:Y:S01]  /*0050*/  S2R R3, SR_CTAID.X ;  /* 0x0000000000037919 */ /* 0x000ea20000002500 */
[----:B-1----:R-:W-:-:S05]  /*0060*/  IMAD.SHL.U32 R0, R0, 0x2, RZ ;  /* 0x0000000200007824 */ /* 0x002fca00078e00ff */
[----:B------:R-:W-:-:S05]  /*0070*/  LOP3.LUT R0, R0, 0x1fe, RZ, 0xc0, !PT ;  /* 0x000001fe00007812 */ /* 0x000fca00078ec0ff */
[----:B--2---:R-:W-:-:S04]  /*0080*/  IMAD R0, R3, 0x200, R0 ;  /* 0x0000020003007824 */ /* 0x004fc800078e0200 */
[C---:B------:R-:W-:Y:S01]  /*0090*/  IMAD.HI R8, R0.reuse, 0x3e88cb3d, RZ ;  /* 0x3e88cb3d00087827 */ /* 0x040fe200078e02ff */
[----:B------:R-:W-:Y:S02]  /*00a0*/  SHF.R.S32.HI R3, RZ, 0x1f, R0 ;  /* 0x0000001fff037819 */ /* 0x000fe40000011400 */
[----:B------:R-:W-:Y:S02]  /*00b0*/  ISETP.GE.AND P0, PT, R0, 0x430900, PT ;  /* 0x004309000000780c */ /* 0x000fe40003f06270 */
[----:B------:R-:W-:Y:S02]  /*00c0*/  LEA.HI R4, R3, R0, RZ, 0x6 ;  /* 0x0000000003047211 */ /* 0x000fe400078f30ff */
[----:B------:R-:W1:Y:S01]  /*00d0*/  LDC.64 R2, c[0x0][0x210] ;  /* 0x00008400ff027b82 */ /* 0x000e620000000a00 */
[----:B------:R-:W-:Y:S02]  /*00e0*/  SHF.R.U32.HI R11, RZ, 0x1f, R8 ;  /* 0x0000001fff0b7819 */ /* 0x000fe40000011608 */
[----:B------:R-:W-:-:S02]  /*00f0*/  SHF.R.S32.HI R5, RZ, 0x6, R4 ;  /* 0x00000006ff057819 */ /* 0x000fc40000011404 */
[----:B------:R-:W-:Y:S02]  /*0100*/  LOP3.LUT R7, R4, 0xffffffc0, RZ, 0xc0, !PT ;  /* 0xffffffc004077812 */ /* 0x000fe400078ec0ff */
[----:B------:R-:W-:Y:S01]  /*0110*/  LEA.HI.SX32 R8, R8, R11, 0x15 ;  /* 0x0000000b08087211 */ /* 0x000fe200078faaff */
[----:B------:R-:W-:-:S04]  /*0120*/  IMAD.HI R6, R5, 0x3e88cb3d, RZ ;  /* 0x3e88cb3d05067827 */ /* 0x000fc800078e02ff */
[----:B------:R-:W-:Y:S01]  /*0130*/  IMAD.IADD R7, R0, 0x1, -R7 ;  /* 0x0000000100077824 */ /* 0x000fe200078e0a07 */
[----:B------:R-:W-:-:S03]  /*0140*/  SHF.R.U32.HI R9, RZ, 0x1f, R6 ;  /* 0x0000001fff097819 */ /* 0x000fc60000011606 */
[----:B------:R-:W-:Y:S01]  /*0150*/  IMAD R7, R8, 0x8300, R7 ;  /* 0x0000830008077824 */ /* 0x000fe200078e0207 */
[----:B------:R-:W-:-:S05]  /*0160*/  LEA.HI R6, R6, R9, RZ, 0x1b ;  /* 0x0000000906067211 */ /* 0x000fca00078fd8ff */
[----:B------:R-:W-:Y:S01]  /*0170*/  IMAD R6, R6, -0x83, R5 ;  /* 0xffffff7d06067824 */ /* 0x000fe200078e0205 */
[----:B------:R-:W-:-:S03]  /*0180*/  CS2R R4, SRZ ;  /* 0x0000000000047805 */ /* 0x000fc6000001ff00 */
[----:B------:R-:W-:-:S04]  /*0190*/  IMAD R15, R6, 0x80, R7 ;  /* 0x00000080060f7824 */ /* 0x000fc800078e0207 */
[C---:B------:R-:W-:Y:S02]  /*01a0*/  VIADD R11, R15.reuse, 0x40 ;  /* 0x000000400f0b7836 */ /* 0x040fe40000000000 */
[----:B-1----:R-:W-:-:S04]  /*01b0*/  IMAD.WIDE R8, R15, 0x4, R2 ;  /* 0x000000040f087825 */ /* 0x002fc800078e0202 */
[--C-:B------:R-:W-:Y:S01]  /*01c0*/  IMAD.WIDE R10, R11, 0x4, R2.reuse ;  /* 0x000000040b0a7825 */ /* 0x100fe200078e0202 */
[----:B------:R1:W2:Y:S03]  /*01d0*/  @!P0 LDG.E.64 R16, desc[UR4][R8.64] ;  /* 0x0000000408108981 */ /* 0x0002a6000c1e1b00 */
[----:B------:R-:W-:Y:S01]  /*01e0*/  VIADD R13, R15, 0x4180 ;  /* 0x000041800f0d7836 */ /* 0x000fe20000000000 */
[----:B------:R-:W2:Y:S01]  /*01f0*/  @!P0 LDG.E.64 R4, desc[UR4][R10.64] ;  /* 0x000000040a048981 */ /* 0x000ea2000c1e1b00 */
[----:B------:R-:W-:Y:S02]  /*0200*/  CS2R R6, SRZ ;  /* 0x0000000000067805 */ /* 0x000fe4000001ff00 */
[--C-:B------:R-:W-:Y:S01]  /*0210*/  IMAD.WIDE R12, R13, 0x4, R2.reuse ;  /* 0x000000040d0c7825 */ /* 0x100fe200078e0202 */
[----:B-1----:R-:W1:Y:S03]  /*0220*/  LDC.64 R8, c[0x0][0x218] ;  /* 0x00008600ff087b82 */ /* 0x002e660000000a00 */
[----:B------:R-:W-:Y:S01]  /*0230*/  VIADD R15, R15, 0x41c0 ;  /* 0x000041c00f0f7836 */ /* 0x000fe20000000000 */
[----:B------:R-:W3:Y:S03]  /*0240*/  @!P0 LDG.E.64 R6, desc[UR4][R12.64] ;  /* 0x000000040c068981 */ /* 0x000ee6000c1e1b00 */
[----:B------:R-:W-:Y:S01]  /*0250*/  IMAD.WIDE R14, R15, 0x4, R2 ;  /* 0x000000040f0e7825 */ /* 0x000fe200078e0202 */
[----:B------:R-:W-:-:S06]  /*0260*/  CS2R R2, SRZ ;  /* 0x0000000000027805 */ /* 0x000fcc000001ff00 */
[----:B------:R-:W4:Y:S01]  /*0270*/  @!P0 LDG.E.64 R2, desc[UR4][R14.64] ;  /* 0x000000040e028981 */ /* 0x000f22000c1e1b00 */
[C---:B--2---:R-:W-:Y:S02]  /*0280*/  FSETP.GT.AND P1, PT, R4.reuse, R16, PT ;  /* 0x000000100400720b */ /* 0x044fe40003f24000 */
[C---:B------:R-:W-:Y:S02]  /*0290*/  FSETP.GT.AND P2, PT, R5.reuse, R17, PT ;  /* 0x000000110500720b */ /* 0x040fe40003f44000 */
[----:B------:R-:W-:Y:S02]  /*02a0*/  FSETP.NAN.AND P3, PT, R4, R4, PT ;  /* 0x000000040400720b */ /* 0x000fe40003f68000 */
[----:B---3--:R-:W-:Y:S02]  /*02b0*/  FSETP.NAN.AND P5, PT, R6, R6, PT ;  /* 0x000000060600720b */ /* 0x008fe40003fa8000 */
[----:B------:R-:W-:-:S05]  /*02c0*/  FSETP.NAN.AND P6, PT, R5, R5, PT ;  /* 0x000000050500720b */ /* 0x000fca0003fc8000 */
[----:B------:R-:W-:-:S04]  /*02d0*/  @!P1 SEL R4, R4, R16, P3 ;  /* 0x0000001004049207 */ /* 0x000fc80001800000 */
[----:B------:R-:W-:Y:S02]  /*02e0*/  FSETP.GEU.AND P4, PT, R4, R6, PT ;  /* 0x000000060400720b */ /* 0x000fe40003f8e000 */
[----:B----4-:R-:W-:Y:S02]  /*02f0*/  FSETP.NAN.AND P3, PT, R2, R2, PT ;  /* 0x000000020200720b */ /* 0x010fe40003f68000 */
[----:B------:R-:W-:Y:S02]  /*0300*/  @!P2 SEL R5, R5, R17, P6 ;  /* 0x000000110505a207 */ /* 0x000fe40003000000 */
[----:B------:R-:W-:Y:S02]  /*0310*/  @!P5 SEL R6, R6, R4, !P4 ;  /* 0x000000040606d207 */ /* 0x000fe40006000000 */
[----:B------:R-:W-:Y:S02]  /*0320*/  FSETP.NAN.AND P6, PT, R7, R7, PT ;  /* 0x000000070700720b */ /* 0x000fe40003fc8000 */
[----:B------:R-:W-:-:S02]  /*0330*/  FSETP.GEU.AND P5, PT, R6, R2, PT ;  /* 0x000000020600720b */ /* 0x000fc40003fae000 */
[----:B------:R-:W-:Y:S02]  /*0340*/  SEL R4, RZ, 0x1, !P1 ;  /* 0x00000001ff047807 */ /* 0x000fe40004800000 */
[----:B------:R-:W-:Y:S02]  /*0350*/  FSETP.NAN.AND P1, PT, R3, R3, PT ;  /* 0x000000030300720b */ /* 0x000fe40003f28000 */
[----:B------:R-:W-:Y:S02]  /*0360*/  @!P3 SEL R2, R2, R6, !P5 ;  /* 0x000000060202b207 */ /* 0x000fe40006800000 */
[----:B------:R-:W-:-:S04]  /*0370*/  FSETP.GEU.AND P3, PT, R5, R7, PT ;  /* 0x000000070500720b */ /* 0x000fc80003f6e000 */
[----:B------:R-:W-:Y:S02]  /*0380*/  @!P6 SEL R7, R7, R5, !P3 ;  /* 0x000000050707e207 */ /* 0x000fe40005800000 */
[----:B------:R-:W-:Y:S02]  /*0390*/  SEL R5, RZ, 0x1, !P2 ;  /* 0x00000001ff057807 */ /* 0x000fe40005000000 */
[----:B------:R-:W-:Y:S02]  /*03a0*/  FSETP.GEU.AND P2, PT, R7, R3, PT ;  /* 0x000000030700720b */ /* 0x000fe40003f4e000 */
[----:B------:R-:W-:Y:S02]  /*03b0*/  SEL R4, R4, 0x2, P4 ;  /* 0x0000000204047807 */ /* 0x000fe40002000000 */
[----:B------:R-:W-:Y:S02]  /*03c0*/  SEL R5, R5, 0x2, P3 ;  /* 0x0000000205057807 */ /* 0x000fe40001800000 */
[----:B------:R-:W-:-:S02]  /*03d0*/  @!P1 SEL R3, R3, R7, !P2 ;  /* 0x0000000703039207 */ /* 0x000fc40005000000 */
[----:B------:R-:W-:Y:S02]  /*03e0*/  SEL R7, R4, 0x3, P5 ;  /* 0x0000000304077807 */ /* 0x000fe40002800000 */
[----:B------:R-:W-:Y:S01]  /*03f0*/  SEL R10, R5, 0x3, P2 ;  /* 0x00000003050a7807 */ /* 0x000fe20001000000 */
[----:B-1----:R-:W-:Y:S01]  /*0400*/  IMAD.WIDE R4, R0, 0x4, R8 ;  /* 0x0000000400047825 */ /* 0x002fe200078e0208 */
[----:B------:R-:W-:-:S03]  /*0410*/  IADD3 R6, P1, R0, UR6, RZ ;  /* 0x0000000600067c10 */ /* 0x000fc6000ff3e0ff */
[----:B------:R-:W-:Y:S01]  /*0420*/  IMAD R9, R10, 0x100, R7 ;  /* 0x000001000a097824 */ /* 0x000fe200078e0207 */
[----:B------:R-:W-:Y:S01]  /*0430*/  LEA.HI.X.SX32 R7, R0, UR7, 0x1, P1 ;  /* 0x0000000700077c11 */ /* 0x000fe200088f0eff */
[----:B------:R1:W-:Y:S01]  /*0440*/  @!P0 STG.E.64 desc[UR4][R4.64], R2 ;  /* 0x0000000204008986 */ /* 0x0003e2000c101b04 */
[----:B------:R-:W-:Y:S07]  /*0450*/  @P0 EXIT ;  /* 0x000000000000094d */ /* 0x000fee0003800000 */
[----:B------:R-:W-:Y:S01]  /*0460*/  STG.E.U16 desc[UR4][R6.64], R9 ;  /* 0x0000000906007986 */ /* 0x000fe2000c101504 */
[----:B------:R-:W-:Y:S05]  /*0470*/  EXIT ;  /* 0x000000000000794d */ /* 0x000fea0003800000 */
.L_x_0:
[----:B------:R-:W-:-:S00]  /*0480*/  BRA `(.L_x_0) ;  /* 0xfffffffc00fc7947 */ /* 0x000fc0000383ffff */
[----:B------:R-:W-:-:S00]  /*0490*/  NOP ;  /* 0x0000000000007918 */ /* 0x000fc00000000000 */
        /* <DEDUP_REMOVED lines=14> */
.L_x_1:


//--------------------- .nv.constant0.triton_poi_fused_max_pool2d_with_indices_10 --------------------------
	.section	.nv.constant0.triton_poi_fused_max_pool2d_with_indices_10,"a",@progbits
	.sectionflags	@""
	.align	4
.nv.constant0.triton_poi_fused_max_pool2d_with_indices_10:
	.zero		556
